//
// Generated by NVIDIA NVVM Compiler
//
// Compiler Build ID: CL-36424714
// Cuda compilation tools, release 13.0, V13.0.88
// Based on NVVM 20.0.0
//

.version 9.0
.target sm_100
.address_size 64

	// .globl	_Z40tiled_convolution_2D_constant_mem_kernelPKfPfii
.const .align 4 .b8 d_F_const[100];
// _ZZ40tiled_convolution_2D_constant_mem_kernelPKfPfiiE3N_s has been demoted

.visible .entry _Z40tiled_convolution_2D_constant_mem_kernelPKfPfii(
	.param .u64 .ptr .align 1 _Z40tiled_convolution_2D_constant_mem_kernelPKfPfii_param_0,
	.param .u64 .ptr .align 1 _Z40tiled_convolution_2D_constant_mem_kernelPKfPfii_param_1,
	.param .u32 _Z40tiled_convolution_2D_constant_mem_kernelPKfPfii_param_2,
	.param .u32 _Z40tiled_convolution_2D_constant_mem_kernelPKfPfii_param_3
)
{
	.reg .pred 	%p<16>;
	.reg .b32 	%r<24>;
	.reg .b32 	%f<77>;
	.reg .b64 	%rd<9>;
	// demoted variable
	.shared .align 4 .b8 _ZZ40tiled_convolution_2D_constant_mem_kernelPKfPfiiE3N_s[1024];
	ld.param.u64 	%rd1, [_Z40tiled_convolution_2D_constant_mem_kernelPKfPfii_param_0];
	ld.param.u64 	%rd2, [_Z40tiled_convolution_2D_constant_mem_kernelPKfPfii_param_1];
	ld.param.u32 	%r7, [_Z40tiled_convolution_2D_constant_mem_kernelPKfPfii_param_2];
	ld.param.u32 	%r9, [_Z40tiled_convolution_2D_constant_mem_kernelPKfPfii_param_3];
	mov.u32 	%r10, %ctaid.x;
	mov.u32 	%r11, %tid.x;
	add.s32 	%r1, %r11, -2;
	mad.lo.s32 	%r2, %r10, 12, %r1;
	mov.u32 	%r12, %ctaid.y;
	mov.u32 	%r3, %tid.y;
	mad.lo.s32 	%r13, %r12, 12, %r3;
	add.s32 	%r5, %r13, -2;
	setp.lt.u32 	%p1, %r13, 2;
	setp.ge.s32 	%p2, %r5, %r9;
	or.pred  	%p3, %p1, %p2;
	setp.lt.s32 	%p4, %r2, 0;
	or.pred  	%p5, %p4, %p3;
	setp.ge.s32 	%p6, %r2, %r7;
	shl.b32 	%r14, %r3, 6;
	mov.u32 	%r15, _ZZ40tiled_convolution_2D_constant_mem_kernelPKfPfiiE3N_s;
	add.s32 	%r16, %r15, %r14;
	shl.b32 	%r17, %r11, 2;
	add.s32 	%r6, %r16, %r17;
	or.pred  	%p7, %p6, %p5;
	@%p7 bra 	$L__BB0_2;
	cvta.to.global.u64 	%rd3, %rd1;
	mad.lo.s32 	%r19, %r7, %r5, %r2;
	mul.wide.s32 	%rd4, %r19, 4;
	add.s64 	%rd5, %rd3, %rd4;
	ld.global.f32 	%f1, [%rd5];
	st.shared.f32 	[%r6], %f1;
	bra.uni 	$L__BB0_3;
$L__BB0_2:
	mov.b32 	%r18, 0;
	st.shared.u32 	[%r6], %r18;
$L__BB0_3:
	setp.ge.s32 	%p8, %r2, %r7;
	setp.lt.s32 	%p9, %r2, 0;
	setp.ge.s32 	%p10, %r5, %r9;
	setp.lt.u32 	%p11, %r13, 2;
	bar.sync 	0;
	or.pred  	%p12, %p9, %p8;
	or.pred  	%p13, %p11, %p12;
	or.pred  	%p14, %p13, %p10;
	@%p14 bra 	$L__BB0_6;
	add.s32 	%r21, %r3, -2;
	max.u32 	%r22, %r1, %r21;
	setp.gt.u32 	%p15, %r22, 11;
	@%p15 bra 	$L__BB0_6;
	ld.const.f32 	%f2, [d_F_const];
	ld.shared.f32 	%f3, [%r6+-136];
	fma.rn.f32 	%f4, %f2, %f3, 0f00000000;
	ld.const.f32 	%f5, [d_F_const+4];
	ld.shared.f32 	%f6, [%r6+-132];
	fma.rn.f32 	%f7, %f5, %f6, %f4;
	ld.const.f32 	%f8, [d_F_const+8];
	ld.shared.f32 	%f9, [%r6+-128];
	fma.rn.f32 	%f10, %f8, %f9, %f7;
	ld.const.f32 	%f11, [d_F_const+12];
	ld.shared.f32 	%f12, [%r6+-124];
	fma.rn.f32 	%f13, %f11, %f12, %f10;
	ld.const.f32 	%f14, [d_F_const+16];
	ld.shared.f32 	%f15, [%r6+-120];
	fma.rn.f32 	%f16, %f14, %f15, %f13;
	ld.const.f32 	%f17, [d_F_const+20];
	ld.shared.f32 	%f18, [%r6+-72];
	fma.rn.f32 	%f19, %f17, %f18, %f16;
	ld.const.f32 	%f20, [d_F_const+24];
	ld.shared.f32 	%f21, [%r6+-68];
	fma.rn.f32 	%f22, %f20, %f21, %f19;
	ld.const.f32 	%f23, [d_F_const+28];
	ld.shared.f32 	%f24, [%r6+-64];
	fma.rn.f32 	%f25, %f23, %f24, %f22;
	ld.const.f32 	%f26, [d_F_const+32];
	ld.shared.f32 	%f27, [%r6+-60];
	fma.rn.f32 	%f28, %f26, %f27, %f25;
	ld.const.f32 	%f29, [d_F_const+36];
	ld.shared.f32 	%f30, [%r6+-56];
	fma.rn.f32 	%f31, %f29, %f30, %f28;
	ld.const.f32 	%f32, [d_F_const+40];
	ld.shared.f32 	%f33, [%r6+-8];
	fma.rn.f32 	%f34, %f32, %f33, %f31;
	ld.const.f32 	%f35, [d_F_const+44];
	ld.shared.f32 	%f36, [%r6+-4];
	fma.rn.f32 	%f37, %f35, %f36, %f34;
	ld.const.f32 	%f38, [d_F_const+48];
	ld.shared.f32 	%f39, [%r6];
	fma.rn.f32 	%f40, %f38, %f39, %f37;
	ld.const.f32 	%f41, [d_F_const+52];
	ld.shared.f32 	%f42, [%r6+4];
	fma.rn.f32 	%f43, %f41, %f42, %f40;
	ld.const.f32 	%f44, [d_F_const+56];
	ld.shared.f32 	%f45, [%r6+8];
	fma.rn.f32 	%f46, %f44, %f45, %f43;
	ld.const.f32 	%f47, [d_F_const+60];
	ld.shared.f32 	%f48, [%r6+56];
	fma.rn.f32 	%f49, %f47, %f48, %f46;
	ld.const.f32 	%f50, [d_F_const+64];
	ld.shared.f32 	%f51, [%r6+60];
	fma.rn.f32 	%f52, %f50, %f51, %f49;
	ld.const.f32 	%f53, [d_F_const+68];
	ld.shared.f32 	%f54, [%r6+64];
	fma.rn.f32 	%f55, %f53, %f54, %f52;
	ld.const.f32 	%f56, [d_F_const+72];
	ld.shared.f32 	%f57, [%r6+68];
	fma.rn.f32 	%f58, %f56, %f57, %f55;
	ld.const.f32 	%f59, [d_F_const+76];
	ld.shared.f32 	%f60, [%r6+72];
	fma.rn.f32 	%f61, %f59, %f60, %f58;
	ld.const.f32 	%f62, [d_F_const+80];
	ld.shared.f32 	%f63, [%r6+120];
	fma.rn.f32 	%f64, %f62, %f63, %f61;
	ld.const.f32 	%f65, [d_F_const+84];
	ld.shared.f32 	%f66, [%r6+124];
	fma.rn.f32 	%f67, %f65, %f66, %f64;
	ld.const.f32 	%f68, [d_F_const+88];
	ld.shared.f32 	%f69, [%r6+128];
	fma.rn.f32 	%f70, %f68, %f69, %f67;
	ld.const.f32 	%f71, [d_F_const+92];
	ld.shared.f32 	%f72, [%r6+132];
	fma.rn.f32 	%f73, %f71, %f72, %f70;
	ld.const.f32 	%f74, [d_F_const+96];
	ld.shared.f32 	%f75, [%r6+136];
	fma.rn.f32 	%f76, %f74, %f75, %f73;
	mad.lo.s32 	%r23, %r7, %r5, %r2;
	cvta.to.global.u64 	%rd6, %rd2;
	mul.wide.s32 	%rd7, %r23, 4;
	add.s64 	%rd8, %rd6, %rd7;
	st.global.f32 	[%rd8], %f76;
$L__BB0_6:
	ret;

}


// ===== COMPILED SASS (sm_100) =====

	.target	sm_100

	.elftype	@"ET_EXEC"


//--------------------- .note.nv.tkinfo           --------------------------
	.section	.note.nv.tkinfo,"",@"SHT_NOTE"
	.sectionflags	@"SHF_NOTE_NV_TKINFO"
	.tkinfo
        /*0018*/ 	.word	0x00000002
        /*0030*/ 	.string	""
        /*0030*/ 	.string	"ptxas"
        /*0030*/ 	.string	"Cuda compilation tools, release 13.0, V13.0.88"
        /*0030*/ 	.string	"Build cuda_13.0.r13.0/compiler.36424714_0"
        /*0030*/ 	.string	"-arch sm_100 -m 64 "



//--------------------- .note.nv.cuinfo           --------------------------
	.section	.note.nv.cuinfo,"",@"SHT_NOTE"
	.sectionflags	@"SHF_NOTE_NV_CUINFO"
        /*0018*/ 	.short	0x0002
        /*001a*/ 	.short	0x0064
        /*001c*/ 	.short	0x0082
	.zero		2


//--------------------- .nv.info                  --------------------------
	.section	.nv.info,"",@"SHT_CUDA_INFO"
	.align	4


	//----- nvinfo : EIATTR_REGCOUNT
	.align		4
        /*0000*/ 	.byte	0x04, 0x2f
        /*0002*/ 	.short	(.L_2 - .L_1)
	.align		4
.L_1:
        /*0004*/ 	.word	index@(_Z40tiled_convolution_2D_constant_mem_kernelPKfPfii)
        /*0008*/ 	.word	0x00000018


	//----- nvinfo : EIATTR_FRAME_SIZE
	.align		4
.L_2:
        /*000c*/ 	.byte	0x04, 0x11
        /*000e*/ 	.short	(.L_4 - .L_3)
	.align		4
.L_3:
        /*0010*/ 	.word	index@(_Z40tiled_convolution_2D_constant_mem_kernelPKfPfii)
        /*0014*/ 	.word	0x00000000


	//----- nvinfo : EIATTR_MIN_STACK_SIZE
	.align		4
.L_4:
        /*0018*/ 	.byte	0x04, 0x12
        /*001a*/ 	.short	(.L_6 - .L_5)
	.align		4
.L_5:
        /*001c*/ 	.word	index@(_Z40tiled_convolution_2D_constant_mem_kernelPKfPfii)
        /*0020*/ 	.word	0x00000000
.L_6:


//--------------------- .nv.compat                --------------------------
	.section	.nv.compat,"",@"SHT_CUDA_COMPAT_INFO"
	.align	4
        /*0000*/ 	.byte	0x02, 0x09, 0x00, 0x00, 0x02, 0x02, 0x01, 0x00, 0x02, 0x05, 0x05, 0x00, 0x03, 0x07, 0x01, 0x01
        /*0010*/ 	.byte	0x02, 0x03, 0x00, 0x00, 0x02, 0x06, 0x01, 0x00, 0x04, 0x0b, 0x08, 0x00, 0x09, 0x00, 0x00, 0x00
        /*0020*/ 	.byte	0x00, 0x00, 0x00, 0x00


//--------------------- .nv.info._Z40tiled_convolution_2D_constant_mem_kernelPKfPfii --------------------------
	.section	.nv.info._Z40tiled_convolution_2D_constant_mem_kernelPKfPfii,"",@"SHT_CUDA_INFO"
	.sectionflags	@""
	.align	4


	//----- nvinfo : EIATTR_CUDA_API_VERSION
	.align		4
        /*0000*/ 	.byte	0x04, 0x37
        /*0002*/ 	.short	(.L_8 - .L_7)
.L_7:
        /*0004*/ 	.word	0x00000082


	//----- nvinfo : EIATTR_KPARAM_INFO
	.align		4
.L_8:
        /*0008*/ 	.byte	0x04, 0x17
        /*000a*/ 	.short	(.L_10 - .L_9)
.L_9:
        /*000c*/ 	.word	0x00000000
        /*0010*/ 	.short	0x0003
        /*0012*/ 	.short	0x0014
        /*0014*/ 	.byte	0x00, 0xf0, 0x11, 0x00


	//----- nvinfo : EIATTR_KPARAM_INFO
	.align		4
.L_10:
        /*0018*/ 	.byte	0x04, 0x17
        /*001a*/ 	.short	(.L_12 - .L_11)
.L_11:
        /*001c*/ 	.word	0x00000000
        /*0020*/ 	.short	0x0002
        /*0022*/ 	.short	0x0010
        /*0024*/ 	.byte	0x00, 0xf0, 0x11, 0x00


	//----- nvinfo : EIATTR_KPARAM_INFO
	.align		4
.L_12:
        /*0028*/ 	.byte	0x04, 0x17
        /*002a*/ 	.short	(.L_14 - .L_13)
.L_13:
        /*002c*/ 	.word	0x00000000
        /*0030*/ 	.short	0x0001
        /*0032*/ 	.short	0x0008
        /*0034*/ 	.byte	0x00, 0xf5, 0x21, 0x00


	//----- nvinfo : EIATTR_KPARAM_INFO
	.align		4
.L_14:
        /*0038*/ 	.byte	0x04, 0x17
        /*003a*/ 	.short	(.L_16 - .L_15)
.L_15:
        /*003c*/ 	.word	0x00000000
        /*0040*/ 	.short	0x0000
        /*0042*/ 	.short	0x0000
        /*0044*/ 	.byte	0x00, 0xf5, 0x21, 0x00


	//----- nvinfo : EIATTR_SPARSE_MMA_MASK
	.align		4
.L_16:
        /*0048*/ 	.byte	0x03, 0x50
        /*004a*/ 	.short	0x0000


	//----- nvinfo : EIATTR_MAXREG_COUNT
	.align		4
        /*004c*/ 	.byte	0x03, 0x1b
        /*004e*/ 	.short	0x00ff


	//----- nvinfo : EIATTR_NUM_BARRIERS
	.align		4
        /*0050*/ 	.byte	0x02, 0x4c
        /*0052*/ 	.byte	0x01
	.zero		1


	//----- nvinfo : EIATTR_MERCURY_ISA_VERSION
	.align		4
        /*0054*/ 	.byte	0x03, 0x5f
        /*0056*/ 	.short	0x0101


	//----- nvinfo : EIATTR_VRC_CTA_INIT_COUNT
	.align		4
        /*0058*/ 	.byte	0x02, 0x4a
	.zero		1
	.zero		1


	//----- nvinfo : EIATTR_EXIT_INSTR_OFFSETS
	.align		4
        /*005c*/ 	.byte	0x04, 0x1c
        /*005e*/ 	.short	(.L_18 - .L_17)


	//   ....[0]....
.L_17:
        /*0060*/ 	.word	0x000001f0


	//   ....[1]....
        /*0064*/ 	.word	0x00000220


	//   ....[2]....
        /*0068*/ 	.word	0x00000600


	//----- nvinfo : EIATTR_CBANK_PARAM_SIZE
	.align		4
.L_18:
        /*006c*/ 	.byte	0x03, 0x19
        /*006e*/ 	.short	0x0018


	//----- nvinfo : EIATTR_PARAM_CBANK
	.align		4
        /*0070*/ 	.byte	0x04, 0x0a
        /*0072*/ 	.short	(.L_20 - .L_19)
	.align		4
.L_19:
        /*0074*/ 	.word	index@(.nv.constant0._Z40tiled_convolution_2D_constant_mem_kernelPKfPfii)
        /*0078*/ 	.short	0x0380
        /*007a*/ 	.short	0x0018


	//----- nvinfo : EIATTR_SW_WAR
	.align		4
.L_20:
        /*007c*/ 	.byte	0x04, 0x36
        /*007e*/ 	.short	(.L_22 - .L_21)
.L_21:
        /*0080*/ 	.word	0x00000008
.L_22:


//--------------------- .nv.callgraph             --------------------------
	.section	.nv.callgraph,"",@"SHT_CUDA_CALLGRAPH"
	.align	4
	.sectionentsize	8
	.align		4
        /*0000*/ 	.word	0x00000000
	.align		4
        /*0004*/ 	.word	0xffffffff
	.align		4
        /*0008*/ 	.word	0x00000000
	.align		4
        /*000c*/ 	.word	0xfffffffe
	.align		4
        /*0010*/ 	.word	0x00000000
	.align		4
        /*0014*/ 	.word	0xfffffffd
	.align		4
        /*0018*/ 	.word	0x00000000
	.align		4
        /*001c*/ 	.word	0xfffffffc


//--------------------- .nv.constant3             --------------------------
	.section	.nv.constant3,"a",@progbits
	.align	4
.nv.constant3:
	.type		d_F_const,@object
	.size		d_F_const,(.L_0 - d_F_const)
d_F_const:
	.zero		100
.L_0:


//--------------------- .text._Z40tiled_convolution_2D_constant_mem_kernelPKfPfii --------------------------
	.section	.text._Z40tiled_convolution_2D_constant_mem_kernelPKfPfii,"ax",@progbits
	.align	128
        .global         _Z40tiled_convolution_2D_constant_mem_kernelPKfPfii
        .type           _Z40tiled_convolution_2D_constant_mem_kernelPKfPfii,@function
        .size           _Z40tiled_convolution_2D_constant_mem_kernelPKfPfii,(.L_x_1 - _Z40tiled_convolution_2D_constant_mem_kernelPKfPfii)
        .other          _Z40tiled_convolution_2D_constant_mem_kernelPKfPfii,@"STO_CUDA_ENTRY STV_DEFAULT"
_Z40tiled_convolution_2D_constant_mem_kernelPKfPfii:
.text._Z40tiled_convolution_2D_constant_mem_kernelPKfPfii:
[----:B------:R-:W-:Y:S01]  /*0000*/  LDC R1, c[0x0][0x37c] ;  /* 0x0000df00ff017b82 */ /* 0x000fe20000000800 */
[----:B------:R-:W0:Y:S01]  /*0010*/  S2R R11, SR_TID.Y ;  /* 0x00000000000b7919 */ /* 0x000e220000002200 */
[----:B------:R-:W1:Y:S01]  /*0020*/  LDCU.64 UR8, c[0x0][0x390] ;  /* 0x00007200ff0877ac */ /* 0x000e620008000a00 */
[----:B------:R-:W0:Y:S01]  /*0030*/  S2R R4, SR_CTAID.Y ;  /* 0x0000000000047919 */ /* 0x000e220000002600 */
[----:B------:R-:W2:Y:S01]  /*0040*/  LDCU.64 UR6, c[0x0][0x358] ;  /* 0x00006b00ff0677ac */ /* 0x000ea20008000a00 */
[----:B------:R-:W3:Y:S01]  /*0050*/  S2R R9, SR_TID.X ;  /* 0x0000000000097919 */ /* 0x000ee20000002100 */
[----:B------:R-:W4:Y:S01]  /*0060*/  S2R R5, SR_CTAID.X ;  /* 0x0000000000057919 */ /* 0x000f220000002500 */
[----:B0-----:R-:W-:Y:S01]  /*0070*/  IMAD R4, R4, 0xc, R11 ;  /* 0x0000000c04047824 */ /* 0x001fe200078e020b */
[----:B---3--:R-:W-:-:S04]  /*0080*/  IADD3 R0, PT, PT, R9, -0x2, RZ ;  /* 0xfffffffe09007810 */ /* 0x008fc80007ffe0ff */
[----:B------:R-:W-:Y:S01]  /*0090*/  IADD3 R3, PT, PT, R4, -0x2, RZ ;  /* 0xfffffffe04037810 */ /* 0x000fe20007ffe0ff */
[----:B----4-:R-:W-:-:S03]  /*00a0*/  IMAD R2, R5, 0xc, R0 ;  /* 0x0000000c05027824 */ /* 0x010fc600078e0200 */
[----:B-1----:R-:W-:-:S04]  /*00b0*/  ISETP.GE.AND P0, PT, R3, UR9, PT ;  /* 0x0000000903007c0c */ /* 0x002fc8000bf06270 */
[----:B------:R-:W-:-:S04]  /*00c0*/  ISETP.LT.U32.OR P0, PT, R4, 0x2, P0 ;  /* 0x000000020400780c */ /* 0x000fc80000701470 */
[----:B------:R-:W-:-:S04]  /*00d0*/  ISETP.LT.OR P0, PT, R2, RZ, P0 ;  /* 0x000000ff0200720c */ /* 0x000fc80000701670 */
[----:B------:R-:W-:-:S13]  /*00e0*/  ISETP.GE.OR P0, PT, R2, UR8, P0 ;  /* 0x0000000802007c0c */ /* 0x000fda0008706670 */
[----:B------:R-:W0:Y:S01]  /*00f0*/  @!P0 LDC.64 R6, c[0x0][0x380] ;  /* 0x0000e000ff068b82 */ /* 0x000e220000000a00 */
[----:B------:R-:W-:-:S04]  /*0100*/  @!P0 IMAD R5, R3, UR8, R2 ;  /* 0x0000000803058c24 */ /* 0x000fc8000f8e0202 */
[----:B0-----:R-:W-:-:S06]  /*0110*/  @!P0 IMAD.WIDE R6, R5, 0x4, R6 ;  /* 0x0000000405068825 */ /* 0x001fcc00078e0206 */
[----:B--2---:R-:W2:Y:S01]  /*0120*/  @!P0 LDG.E R7, desc[UR6][R6.64] ;  /* 0x0000000606078981 */ /* 0x004ea2000c1e1900 */
[----:B------:R-:W0:Y:S01]  /*0130*/  S2UR UR5, SR_CgaCtaId ;  /* 0x00000000000579c3 */ /* 0x000e220000008800 */
[----:B------:R-:W-:Y:S01]  /*0140*/  ISETP.GE.AND P1, PT, R2, UR8, PT ;  /* 0x0000000802007c0c */ /* 0x000fe2000bf26270 */
[----:B------:R-:W-:-:S03]  /*0150*/  UMOV UR4, 0x400 ;  /* 0x0000040000047882 */ /* 0x000fc60000000000 */
[----:B------:R-:W-:-:S04]  /*0160*/  ISETP.LT.OR P1, PT, R2, RZ, P1 ;  /* 0x000000ff0200720c */ /* 0x000fc80000f21670 */
[----:B------:R-:W-:-:S04]  /*0170*/  ISETP.LT.U32.OR P1, PT, R4, 0x2, P1 ;  /* 0x000000020400780c */ /* 0x000fc80000f21470 */
[----:B------:R-:W-:Y:S01]  /*0180*/  ISETP.GE.OR P1, PT, R3, UR9, P1 ;  /* 0x0000000903007c0c */ /* 0x000fe20008f26670 */
[----:B0-----:R-:W-:-:S06]  /*0190*/  ULEA UR4, UR5, UR4, 0x18 ;  /* 0x0000000405047291 */ /* 0x001fcc000f8ec0ff */
[----:B------:R-:W-:-:S04]  /*01a0*/  LEA R4, R11, UR4, 0x6 ;  /* 0x000000040b047c11 */ /* 0x000fc8000f8e30ff */
[----:B------:R-:W-:-:S05]  /*01b0*/  LEA R4, R9, R4, 0x2 ;  /* 0x0000000409047211 */ /* 0x000fca00078e10ff */
[----:B--2---:R0:W-:Y:S04]  /*01c0*/  @!P0 STS [R4], R7 ;  /* 0x0000000704008388 */ /* 0x0041e80000000800 */
[----:B------:R0:W-:Y:S01]  /*01d0*/  @P0 STS [R4], RZ ;  /* 0x000000ff04000388 */ /* 0x0001e20000000800 */
[----:B------:R-:W-:Y:S06]  /*01e0*/  BAR.SYNC.DEFER_BLOCKING 0x0 ;  /* 0x0000000000007b1d */ /* 0x000fec0000010000 */
[----:B------:R-:W-:Y:S05]  /*01f0*/  @P1 EXIT ;  /* 0x000000000000194d */ /* 0x000fea0003800000 */
[----:B------:R-:W-:-:S04]  /*0200*/  VIADDMNMX.U32 R0, R11, 0xfffffffe, R0, !PT ;  /* 0xfffffffe0b007846 */ /* 0x000fc80007800000 */
[----:B------:R-:W-:-:S13]  /*0210*/  ISETP.GT.U32.AND P0, PT, R0, 0xb, PT ;  /* 0x0000000b0000780c */ /* 0x000fda0003f04070 */
[----:B------:R-:W-:Y:S05]  /*0220*/  @P0 EXIT ;  /* 0x000000000000094d */ /* 0x000fea0003800000 */
[----:B------:R-:W1:Y:S01]  /*0230*/  LDS R0, [R4+-0x88] ;  /* 0xffff780004007984 */ /* 0x000e620000000800 */
[----:B------:R-:W1:Y:S01]  /*0240*/  LDCU.128 UR12, c[0x3][URZ] ;  /* 0x00c00000ff0c77ac */ /* 0x000e620008000c00 */
[----:B------:R-:W-:Y:S02]  /*0250*/  IMAD R3, R3, UR8, R2 ;  /* 0x0000000803037c24 */ /* 0x000fe4000f8e0202 */
[----:B0-----:R-:W0:Y:S01]  /*0260*/  LDS R7, [R4+-0x84] ;  /* 0xffff7c0004077984 */ /* 0x001e220000000800 */
[----:B------:R-:W2:Y:S03]  /*0270*/  LDCU.128 UR16, c[0x3][0x10] ;  /* 0x00c00200ff1077ac */ /* 0x000ea60008000c00 */
[----:B------:R-:W3:Y:S01]  /*0280*/  LDS R8, [R4+-0x80] ;  /* 0xffff800004087984 */ /* 0x000ee20000000800 */
[----:B------:R-:W4:Y:S03]  /*0290*/  LDCU UR4, c[0x3][0x60] ;  /* 0x00c00c00ff0477ac */ /* 0x000f260008000800 */
[----:B------:R-:W5:Y:S04]  /*02a0*/  LDS R9, [R4+-0x7c] ;  /* 0xffff840004097984 */ /* 0x000f680000000800 */
[----:B------:R-:W2:Y:S04]  /*02b0*/  LDS R10, [R4+-0x78] ;  /* 0xffff8800040a7984 */ /* 0x000ea80000000800 */
[----:B------:R-:W4:Y:S04]  /*02c0*/  LDS R11, [R4+-0x48] ;  /* 0xffffb800040b7984 */ /* 0x000f280000000800 */
[----:B------:R-:W4:Y:S04]  /*02d0*/  LDS R12, [R4+-0x44] ;  /* 0xffffbc00040c7984 */ /* 0x000f280000000800 */
[----:B------:R-:W4:Y:S04]  /*02e0*/  LDS R14, [R4+-0x40] ;  /* 0xffffc000040e7984 */ /* 0x000f280000000800 */
[----:B------:R-:W4:Y:S04]  /*02f0*/  LDS R16, [R4+-0x3c] ;  /* 0xffffc40004107984 */ /* 0x000f280000000800 */
[----:B------:R-:W4:Y:S01]  /*0300*/  LDS R5, [R4+-0x38] ;  /* 0xffffc80004057984 */ /* 0x000f220000000800 */
[----:B-1----:R-:W-:-:S03]  /*0310*/  FFMA R6, R0, UR12, RZ ;  /* 0x0000000c00067c23 */ /* 0x002fc600080000ff */
[----:B------:R-:W-:Y:S01]  /*0320*/  LDS R13, [R4+0x40] ;  /* 0x00004000040d7984 */ /* 0x000fe20000000800 */
[----:B0-----:R-:W-:-:S03]  /*0330*/  FFMA R7, R7, UR13, R6 ;  /* 0x0000000d07077c23 */ /* 0x001fc60008000006 */
[----:B------:R-:W0:Y:S01]  /*0340*/  LDS R0, [R4+-0x8] ;  /* 0xfffff80004007984 */ /* 0x000e220000000800 */
[----:B---3--:R-:W-:-:S03]  /*0350*/  FFMA R8, R8, UR14, R7 ;  /* 0x0000000e08087c23 */ /* 0x008fc60008000007 */
[----:B------:R-:W1:Y:S01]  /*0360*/  LDS R6, [R4+-0x4] ;  /* 0xfffffc0004067984 */ /* 0x000e620000000800 */
[----:B-----5:R-:W-:-:S03]  /*0370*/  FFMA R9, R9, UR15, R8 ;  /* 0x0000000f09097c23 */ /* 0x020fc60008000008 */
[----:B------:R-:W3:Y:S01]  /*0380*/  LDS R7, [R4] ;  /* 0x0000000004077984 */ /* 0x000ee20000000800 */
[----:B------:R-:W5:Y:S01]  /*0390*/  LDCU.128 UR12, c[0x3][0x20] ;  /* 0x00c00400ff0c77ac */ /* 0x000f620008000c00 */
[----:B--2---:R-:W-:Y:S02]  /*03a0*/  FFMA R10, R10, UR16, R9 ;  /* 0x000000100a0a7c23 */ /* 0x004fe40008000009 */
[----:B------:R-:W2:Y:S02]  /*03b0*/  LDS R8, [R4+0x4] ;  /* 0x0000040004087984 */ /* 0x000ea40000000800 */
[----:B----4-:R-:W-:Y:S02]  /*03c0*/  FFMA R11, R11, UR17, R10 ;  /* 0x000000110b0b7c23 */ /* 0x010fe4000800000a */
[----:B------:R-:W4:Y:S02]  /*03d0*/  LDS R9, [R4+0x8] ;  /* 0x0000080004097984 */ /* 0x000f240000000800 */
[----:B------:R-:W-:-:S02]  /*03e0*/  FFMA R11, R12, UR18, R11 ;  /* 0x000000120c0b7c23 */ /* 0x000fc4000800000b */
[----:B------:R-:W4:Y:S02]  /*03f0*/  LDS R10, [R4+0x38] ;  /* 0x00003800040a7984 */ /* 0x000f240000000800 */
[----:B------:R-:W-:Y:S02]  /*0400*/  FFMA R11, R14, UR19, R11 ;  /* 0x000000130e0b7c23 */ /* 0x000fe4000800000b */
[----:B------:R-:W4:Y:S01]  /*0410*/  LDS R12, [R4+0x3c] ;  /* 0x00003c00040c7984 */ /* 0x000f220000000800 */
[----:B------:R-:W3:Y:S01]  /*0420*/  LDCU.128 UR16, c[0x3][0x30] ;  /* 0x00c00600ff1077ac */ /* 0x000ee20008000c00 */
[----:B-----5:R-:W-:Y:S02]  /*0430*/  FFMA R16, R16, UR12, R11 ;  /* 0x0000000c10107c23 */ /* 0x020fe4000800000b */
[----:B------:R-:W-:Y:S02]  /*0440*/  LDS R17, [R4+0x80] ;  /* 0x0000800004117984 */ /* 0x000fe40000000800 */
[----:B------:R-:W-:-:S02]  /*0450*/  FFMA R15, R5, UR13, R16 ;  /* 0x0000000d050f7c23 */ /* 0x000fc40008000010 */
[----:B------:R-:W5:Y:S04]  /*0460*/  LDS R11, [R4+0x44] ;  /* 0x00004400040b7984 */ /* 0x000f680000000800 */
[----:B------:R-:W5:Y:S01]  /*0470*/  LDS R5, [R4+0x48] ;  /* 0x0000480004057984 */ /* 0x000f620000000800 */
[----:B0-----:R-:W-:-:S03]  /*0480*/  FFMA R15, R0, UR14, R15 ;  /* 0x0000000e000f7c23 */ /* 0x001fc6000800000f */
[----:B------:R-:W-:Y:S01]  /*0490*/  LDS R19, [R4+0x84] ;  /* 0x0000840004137984 */ /* 0x000fe20000000800 */
[----:B-1----:R-:W-:-:S03]  /*04a0*/  FFMA R6, R6, UR15, R15 ;  /* 0x0000000f06067c23 */ /* 0x002fc6000800000f */
[----:B------:R-:W0:Y:S01]  /*04b0*/  LDS R0, [R4+0x78] ;  /* 0x0000780004007984 */ /* 0x000e220000000800 */
[----:B------:R-:W1:Y:S01]  /*04c0*/  LDCU.128 UR12, c[0x3][0x40] ;  /* 0x00c00800ff0c77ac */ /* 0x000e620008000c00 */
[----:B---3--:R-:W-:Y:S02]  /*04d0*/  FFMA R7, R7, UR16, R6 ;  /* 0x0000001007077c23 */ /* 0x008fe40008000006 */
[----:B------:R-:W3:Y:S02]  /*04e0*/  LDS R15, [R4+0x7c] ;  /* 0x00007c00040f7984 */ /* 0x000ee40000000800 */
[----:B--2---:R-:W-:Y:S02]  /*04f0*/  FFMA R8, R8, UR17, R7 ;  /* 0x0000001108087c23 */ /* 0x004fe40008000007 */
[----:B------:R-:W2:Y:S01]  /*0500*/  LDS R21, [R4+0x88] ;  /* 0x0000880004157984 */ /* 0x000ea20000000800 */
[----:B------:R-:W0:Y:S01]  /*0510*/  LDC.64 R6, c[0x0][0x388] ;  /* 0x0000e200ff067b82 */ /* 0x000e220000000a00 */
[----:B----4-:R-:W-:-:S04]  /*0520*/  FFMA R9, R9, UR18, R8 ;  /* 0x0000001209097c23 */ /* 0x010fc80008000008 */
[----:B------:R-:W-:Y:S01]  /*0530*/  FFMA R9, R10, UR19, R9 ;  /* 0x000000130a097c23 */ /* 0x000fe20008000009 */
[----:B------:R-:W4:Y:S03]  /*0540*/  LDCU.128 UR16, c[0x3][0x50] ;  /* 0x00c00a00ff1077ac */ /* 0x000f260008000c00 */
[----:B-1----:R-:W-:-:S04]  /*0550*/  FFMA R12, R12, UR12, R9 ;  /* 0x0000000c0c0c7c23 */ /* 0x002fc80008000009 */
[----:B------:R-:W-:-:S04]  /*0560*/  FFMA R12, R13, UR13, R12 ;  /* 0x0000000d0d0c7c23 */ /* 0x000fc8000800000c */
[----:B-----5:R-:W-:-:S04]  /*0570*/  FFMA R12, R11, UR14, R12 ;  /* 0x0000000e0b0c7c23 */ /* 0x020fc8000800000c */
[----:B------:R-:W-:Y:S01]  /*0580*/  FFMA R5, R5, UR15, R12 ;  /* 0x0000000f05057c23 */ /* 0x000fe2000800000c */
[----:B0-----:R-:W-:-:S04]  /*0590*/  IMAD.WIDE R6, R3, 0x4, R6 ;  /* 0x0000000403067825 */ /* 0x001fc800078e0206 */
[----:B----4-:R-:W-:-:S04]  /*05a0*/  FFMA R0, R0, UR16, R5 ;  /* 0x0000001000007c23 */ /* 0x010fc80008000005 */
[----:B---3--:R-:W-:-:S04]  /*05b0*/  FFMA R0, R15, UR17, R0 ;  /* 0x000000110f007c23 */ /* 0x008fc80008000000 */
[----:B------:R-:W-:-:S04]  /*05c0*/  FFMA R0, R17, UR18, R0 ;  /* 0x0000001211007c23 */ /* 0x000fc80008000000 */
[----:B------:R-:W-:-:S04]  /*05d0*/  FFMA R0, R19, UR19, R0 ;  /* 0x0000001313007c23 */ /* 0x000fc80008000000 */
[----:B--2---:R-:W-:-:S05]  /*05e0*/  FFMA R21, R21, UR4, R0 ;  /* 0x0000000415157c23 */ /* 0x004fca0008000000 */
[----:B------:R-:W-:Y:S01]  /*05f0*/  STG.E desc[UR6][R6.64], R21 ;  /* 0x0000001506007986 */ /* 0x000fe2000c101906 */
[----:B------:R-:W-:Y:S05]  /*0600*/  EXIT ;  /* 0x000000000000794d */ /* 0x000fea0003800000 */
.L_x_0:
[----:B------:R-:W-:-:S00]  /*0610*/  BRA `(.L_x_0) ;  /* 0xfffffffc00fc7947 */ /* 0x000fc0000383ffff */
[----:B------:R-:W-:-:S00]  /*0620*/  NOP ;  /* 0x0000000000007918 */ /* 0x000fc00000000000 */
        /* <DEDUP_REMOVED lines=13> */
.L_x_1:


//--------------------- .nv.shared._Z40tiled_convolution_2D_constant_mem_kernelPKfPfii --------------------------
	.section	.nv.shared._Z40tiled_convolution_2D_constant_mem_kernelPKfPfii,"aw",@nobits
	.sectionflags	@""
	.align	4
.nv.shared._Z40tiled_convolution_2D_constant_mem_kernelPKfPfii:
	.zero		2048


//--------------------- .nv.shared.reserved.0     --------------------------
	.section	.nv.shared.reserved.0,"aw",@nobits
	.weak		__nv_reservedSMEM_offset_0_alias
	.size		__nv_reservedSMEM_offset_0_alias, 0, 64
	.other		__nv_reservedSMEM_offset_0_alias,@"STO_CUDA_RESERVED_SHARED STV_DEFAULT"
__nv_reservedSMEM_offset_0_alias:
	.zero		0
	.zero		64


//--------------------- .nv.constant0._Z40tiled_convolution_2D_constant_mem_kernelPKfPfii --------------------------
	.section	.nv.constant0._Z40tiled_convolution_2D_constant_mem_kernelPKfPfii,"a",@progbits
	.sectionflags	@""
	.align	4
.nv.constant0._Z40tiled_convolution_2D_constant_mem_kernelPKfPfii:
	.zero		920


//--------------------- SYMBOLS --------------------------

	.type		.nv.reservedSmem.offset0,@object
	.size		.nv.reservedSmem.offset0,0x4
	.type		.nv.reservedSmem.cap,@object
	.size		.nv.reservedSmem.cap,0x4
